//
// Generated by NVIDIA NVVM Compiler
//
// Compiler Build ID: CL-36424714
// Cuda compilation tools, release 13.0, V13.0.88
// Based on NVVM 20.0.0
//

.version 9.0
.target sm_100
.address_size 64

	// .globl	_Z4copyPfS_m

.visible .entry _Z4copyPfS_m(
	.param .u64 .ptr .align 1 _Z4copyPfS_m_param_0,
	.param .u64 .ptr .align 1 _Z4copyPfS_m_param_1,
	.param .u64 _Z4copyPfS_m_param_2
)
{
	.reg .pred 	%p<2>;
	.reg .b32 	%r<5>;
	.reg .b32 	%f<2>;
	.reg .b64 	%rd<10>;

	ld.param.u64 	%rd2, [_Z4copyPfS_m_param_0];
	ld.param.u64 	%rd3, [_Z4copyPfS_m_param_1];
	ld.param.u64 	%rd4, [_Z4copyPfS_m_param_2];
	mov.u32 	%r1, %ctaid.x;
	mov.u32 	%r2, %ntid.x;
	mov.u32 	%r3, %tid.x;
	mad.lo.s32 	%r4, %r1, %r2, %r3;
	cvt.u64.u32 	%rd1, %r4;
	setp.le.u64 	%p1, %rd4, %rd1;
	@%p1 bra 	$L__BB0_2;
	cvta.to.global.u64 	%rd5, %rd2;
	cvta.to.global.u64 	%rd6, %rd3;
	shl.b64 	%rd7, %rd1, 2;
	add.s64 	%rd8, %rd5, %rd7;
	ld.global.f32 	%f1, [%rd8];
	add.s64 	%rd9, %rd6, %rd7;
	st.global.f32 	[%rd9], %f1;
$L__BB0_2:
	ret;

}


// ===== COMPILED SASS (sm_100) =====

	.target	sm_100

	.elftype	@"ET_EXEC"


//--------------------- .note.nv.tkinfo           --------------------------
	.section	.note.nv.tkinfo,"",@"SHT_NOTE"
	.sectionflags	@"SHF_NOTE_NV_TKINFO"
	.tkinfo
        /*0018*/ 	.word	0x00000002
        /*0030*/ 	.string	""
        /*0030*/ 	.string	"ptxas"
        /*0030*/ 	.string	"Cuda compilation tools, release 13.0, V13.0.88"
        /*0030*/ 	.string	"Build cuda_13.0.r13.0/compiler.36424714_0"
        /*0030*/ 	.string	"-arch sm_100 -m 64 "



//--------------------- .note.nv.cuinfo           --------------------------
	.section	.note.nv.cuinfo,"",@"SHT_NOTE"
	.sectionflags	@"SHF_NOTE_NV_CUINFO"
        /*0018*/ 	.short	0x0002
        /*001a*/ 	.short	0x0064
        /*001c*/ 	.short	0x0082
	.zero		2


//--------------------- .nv.info                  --------------------------
	.section	.nv.info,"",@"SHT_CUDA_INFO"
	.align	4


	//----- nvinfo : EIATTR_REGCOUNT
	.align		4
        /*0000*/ 	.byte	0x04, 0x2f
        /*0002*/ 	.short	(.L_1 - .L_0)
	.align		4
.L_0:
        /*0004*/ 	.word	index@(_Z4copyPfS_m)
        /*0008*/ 	.word	0x00000008


	//----- nvinfo : EIATTR_FRAME_SIZE
	.align		4
.L_1:
        /*000c*/ 	.byte	0x04, 0x11
        /*000e*/ 	.short	(.L_3 - .L_2)
	.align		4
.L_2:
        /*0010*/ 	.word	index@(_Z4copyPfS_m)
        /*0014*/ 	.word	0x00000000


	//----- nvinfo : EIATTR_MIN_STACK_SIZE
	.align		4
.L_3:
        /*0018*/ 	.byte	0x04, 0x12
        /*001a*/ 	.short	(.L_5 - .L_4)
	.align		4
.L_4:
        /*001c*/ 	.word	index@(_Z4copyPfS_m)
        /*0020*/ 	.word	0x00000000
.L_5:


//--------------------- .nv.compat                --------------------------
	.section	.nv.compat,"",@"SHT_CUDA_COMPAT_INFO"
	.align	4
        /*0000*/ 	.byte	0x02, 0x09, 0x00, 0x00, 0x02, 0x02, 0x01, 0x00, 0x02, 0x05, 0x05, 0x00, 0x03, 0x07, 0x01, 0x01
        /*0010*/ 	.byte	0x02, 0x03, 0x00, 0x00, 0x02, 0x06, 0x01, 0x00, 0x04, 0x0b, 0x08, 0x00, 0x09, 0x00, 0x00, 0x00
        /*0020*/ 	.byte	0x00, 0x00, 0x00, 0x00


//--------------------- .nv.info._Z4copyPfS_m     --------------------------
	.section	.nv.info._Z4copyPfS_m,"",@"SHT_CUDA_INFO"
	.sectionflags	@""
	.align	4


	//----- nvinfo : EIATTR_CUDA_API_VERSION
	.align		4
        /*0000*/ 	.byte	0x04, 0x37
        /*0002*/ 	.short	(.L_7 - .L_6)
.L_6:
        /*0004*/ 	.word	0x00000082


	//----- nvinfo : EIATTR_KPARAM_INFO
	.align		4
.L_7:
        /*0008*/ 	.byte	0x04, 0x17
        /*000a*/ 	.short	(.L_9 - .L_8)
.L_8:
        /*000c*/ 	.word	0x00000000
        /*0010*/ 	.short	0x0002
        /*0012*/ 	.short	0x0010
        /*0014*/ 	.byte	0x00, 0xf0, 0x21, 0x00


	//----- nvinfo : EIATTR_KPARAM_INFO
	.align		4
.L_9:
        /*0018*/ 	.byte	0x04, 0x17
        /*001a*/ 	.short	(.L_11 - .L_10)
.L_10:
        /*001c*/ 	.word	0x00000000
        /*0020*/ 	.short	0x0001
        /*0022*/ 	.short	0x0008
        /*0024*/ 	.byte	0x00, 0xf5, 0x21, 0x00


	//----- nvinfo : EIATTR_KPARAM_INFO
	.align		4
.L_11:
        /*0028*/ 	.byte	0x04, 0x17
        /*002a*/ 	.short	(.L_13 - .L_12)
.L_12:
        /*002c*/ 	.word	0x00000000
        /*0030*/ 	.short	0x0000
        /*0032*/ 	.short	0x0000
        /*0034*/ 	.byte	0x00, 0xf5, 0x21, 0x00


	//----- nvinfo : EIATTR_SPARSE_MMA_MASK
	.align		4
.L_13:
        /*0038*/ 	.byte	0x03, 0x50
        /*003a*/ 	.short	0x0000


	//----- nvinfo : EIATTR_MAXREG_COUNT
	.align		4
        /*003c*/ 	.byte	0x03, 0x1b
        /*003e*/ 	.short	0x00ff


	//----- nvinfo : EIATTR_MERCURY_ISA_VERSION
	.align		4
        /*0040*/ 	.byte	0x03, 0x5f
        /*0042*/ 	.short	0x0101


	//----- nvinfo : EIATTR_VRC_CTA_INIT_COUNT
	.align		4
        /*0044*/ 	.byte	0x02, 0x4a
	.zero		1
	.zero		1


	//----- nvinfo : EIATTR_EXIT_INSTR_OFFSETS
	.align		4
        /*0048*/ 	.byte	0x04, 0x1c
        /*004a*/ 	.short	(.L_15 - .L_14)


	//   ....[0]....
.L_14:
        /*004c*/ 	.word	0x00000080


	//   ....[1]....
        /*0050*/ 	.word	0x00000130


	//----- nvinfo : EIATTR_CBANK_PARAM_SIZE
	.align		4
.L_15:
        /*0054*/ 	.byte	0x03, 0x19
        /*0056*/ 	.short	0x0018


	//----- nvinfo : EIATTR_PARAM_CBANK
	.align		4
        /*0058*/ 	.byte	0x04, 0x0a
        /*005a*/ 	.short	(.L_17 - .L_16)
	.align		4
.L_16:
        /*005c*/ 	.word	index@(.nv.constant0._Z4copyPfS_m)
        /*0060*/ 	.short	0x0380
        /*0062*/ 	.short	0x0018


	//----- nvinfo : EIATTR_SW_WAR
	.align		4
.L_17:
        /*0064*/ 	.byte	0x04, 0x36
        /*0066*/ 	.short	(.L_19 - .L_18)
.L_18:
        /*0068*/ 	.word	0x00000008
.L_19:


//--------------------- .nv.callgraph             --------------------------
	.section	.nv.callgraph,"",@"SHT_CUDA_CALLGRAPH"
	.align	4
	.sectionentsize	8
	.align		4
        /*0000*/ 	.word	0x00000000
	.align		4
        /*0004*/ 	.word	0xffffffff
	.align		4
        /*0008*/ 	.word	0x00000000
	.align		4
        /*000c*/ 	.word	0xfffffffe
	.align		4
        /*0010*/ 	.word	0x00000000
	.align		4
        /*0014*/ 	.word	0xfffffffd
	.align		4
        /*0018*/ 	.word	0x00000000
	.align		4
        /*001c*/ 	.word	0xfffffffc


//--------------------- .text._Z4copyPfS_m        --------------------------
	.section	.text._Z4copyPfS_m,"ax",@progbits
	.align	128
        .global         _Z4copyPfS_m
        .type           _Z4copyPfS_m,@function
        .size           _Z4copyPfS_m,(.L_x_1 - _Z4copyPfS_m)
        .other          _Z4copyPfS_m,@"STO_CUDA_ENTRY STV_DEFAULT"
_Z4copyPfS_m:
.text._Z4copyPfS_m:
[----:B------:R-:W-:Y:S01]  /*0000*/  LDC R1, c[0x0][0x37c] ;  /* 0x0000df00ff017b82 */ /* 0x000fe20000000800 */
[----:B------:R-:W0:Y:S07]  /*0010*/  S2R R3, SR_TID.X ;  /* 0x0000000000037919 */ /* 0x000e2e0000002100 */
[----:B------:R-:W0:Y:S01]  /*0020*/  S2UR UR4, SR_CTAID.X ;  /* 0x00000000000479c3 */ /* 0x000e220000002500 */
[----:B------:R-:W1:Y:S07]  /*0030*/  LDCU.64 UR6, c[0x0][0x390] ;  /* 0x00007200ff0677ac */ /* 0x000e6e0008000a00 */
[----:B------:R-:W0:Y:S02]  /*0040*/  LDC R0, c[0x0][0x360] ;  /* 0x0000d800ff007b82 */ /* 0x000e240000000800 */
[----:B0-----:R-:W-:-:S05]  /*0050*/  IMAD R0, R0, UR4, R3 ;  /* 0x0000000400007c24 */ /* 0x001fca000f8e0203 */
[----:B-1----:R-:W-:-:S04]  /*0060*/  ISETP.GE.U32.AND P0, PT, R0, UR6, PT ;  /* 0x0000000600007c0c */ /* 0x002fc8000bf06070 */
[----:B------:R-:W-:-:S13]  /*0070*/  ISETP.GE.U32.AND.EX P0, PT, RZ, UR7, PT, P0 ;  /* 0x00000007ff007c0c */ /* 0x000fda000bf06100 */
[----:B------:R-:W-:Y:S05]  /*0080*/  @P0 EXIT ;  /* 0x000000000000094d */ /* 0x000fea0003800000 */
[----:B------:R-:W0:Y:S01]  /*0090*/  LDCU.128 UR8, c[0x0][0x380] ;  /* 0x00007000ff0877ac */ /* 0x000e220008000c00 */
[----:B------:R-:W-:Y:S01]  /*00a0*/  IMAD.SHL.U32 R4, R0, 0x4, RZ ;  /* 0x0000000400047824 */ /* 0x000fe200078e00ff */
[----:B------:R-:W-:Y:S01]  /*00b0*/  SHF.R.U32.HI R0, RZ, 0x1e, R0 ;  /* 0x0000001eff007819 */ /* 0x000fe20000011600 */
[----:B------:R-:W1:Y:S03]  /*00c0*/  LDCU.64 UR4, c[0x0][0x358] ;  /* 0x00006b00ff0477ac */ /* 0x000e660008000a00 */
[----:B0-----:R-:W-:-:S04]  /*00d0*/  IADD3 R2, P0, PT, R4, UR8, RZ ;  /* 0x0000000804027c10 */ /* 0x001fc8000ff1e0ff */
[----:B------:R-:W-:-:S06]  /*00e0*/  IADD3.X R3, PT, PT, R0, UR9, RZ, P0, !PT ;  /* 0x0000000900037c10 */ /* 0x000fcc00087fe4ff */
[----:B-1----:R-:W2:Y:S01]  /*00f0*/  LDG.E R3, desc[UR4][R2.64] ;  /* 0x0000000402037981 */ /* 0x002ea2000c1e1900 */
[----:B------:R-:W-:-:S04]  /*0100*/  IADD3 R4, P0, PT, R4, UR10, RZ ;  /* 0x0000000a04047c10 */ /* 0x000fc8000ff1e0ff */
[----:B------:R-:W-:-:S05]  /*0110*/  IADD3.X R5, PT, PT, R0, UR11, RZ, P0, !PT ;  /* 0x0000000b00057c10 */ /* 0x000fca00087fe4ff */
[----:B--2---:R-:W-:Y:S01]  /*0120*/  STG.E desc[UR4][R4.64], R3 ;  /* 0x0000000304007986 */ /* 0x004fe2000c101904 */
[----:B------:R-:W-:Y:S05]  /*0130*/  EXIT ;  /* 0x000000000000794d */ /* 0x000fea0003800000 */
.L_x_0:
[----:B------:R-:W-:-:S00]  /*0140*/  BRA `(.L_x_0) ;  /* 0xfffffffc00fc7947 */ /* 0x000fc0000383ffff */
[----:B------:R-:W-:-:S00]  /*0150*/  NOP ;  /* 0x0000000000007918 */ /* 0x000fc00000000000 */
        /* <DEDUP_REMOVED lines=10> */
.L_x_1:


//--------------------- .nv.shared.reserved.0     --------------------------
	.section	.nv.shared.reserved.0,"aw",@nobits
	.weak		__nv_reservedSMEM_offset_0_alias
	.size		__nv_reservedSMEM_offset_0_alias, 0, 64
	.other		__nv_reservedSMEM_offset_0_alias,@"STO_CUDA_RESERVED_SHARED STV_DEFAULT"
__nv_reservedSMEM_offset_0_alias:
	.zero		0
	.zero		64


//--------------------- .nv.constant0._Z4copyPfS_m --------------------------
	.section	.nv.constant0._Z4copyPfS_m,"a",@progbits
	.sectionflags	@""
	.align	4
.nv.constant0._Z4copyPfS_m:
	.zero		920


//--------------------- SYMBOLS --------------------------

	.type		.nv.reservedSmem.offset0,@object
	.size		.nv.reservedSmem.offset0,0x4
